	.headerflags	@"EF_CUDA_TEXMODE_UNIFIED EF_CUDA_64BIT_ADDRESS EF_CUDA_ACCELERATORS EF_CUDA_SM90 EF_CUDA_VIRTUAL_SM(EF_CUDA_SM90)"
	.elftype	@"ET_EXEC"


//--------------------- .nv.info                  --------------------------
	.section	.nv.info,"",@"SHT_CUDA_INFO"
	.align	4


	//----- nvinfo : EIATTR_REGCOUNT
	.align		4
        /*0000*/ 	.byte	0x04, 0x2f
        /*0002*/ 	.short	(.L_3 - .L_2)
	.align		4
.L_2:
        /*0004*/ 	.word	index@(triton_poi_fused__native_batch_norm_legit_no_training_relu_threshold_backward_19)
        /*0008*/ 	.word	0x00000022


	//----- nvinfo : EIATTR_MIN_STACK_SIZE
	.align		4
.L_3:
        /*000c*/ 	.byte	0x04, 0x12
        /*000e*/ 	.short	(.L_5 - .L_4)
	.align		4
.L_4:
        /*0010*/ 	.word	index@(triton_poi_fused__native_batch_norm_legit_no_training_relu_threshold_backward_19)
        /*0014*/ 	.word	0x00000000


	//----- nvinfo : EIATTR_FRAME_SIZE
	.align		4
.L_5:
        /*0018*/ 	.byte	0x04, 0x11
        /*001a*/ 	.short	(.L_7 - .L_6)
	.align		4
.L_6:
        /*001c*/ 	.word	index@(triton_poi_fused__native_batch_norm_legit_no_training_relu_threshold_backward_19)
        /*0020*/ 	.word	0x00000000


	//----- nvinfo : EIATTR_MIN_STACK_SIZE
	.align		4
.L_7:
        /*0024*/ 	.byte	0x04, 0x12
        /*0026*/ 	.short	(.L_9 - .L_8)
	.align		4
.L_8:
        /*0028*/ 	.word	index@(triton_poi_fused__native_batch_norm_legit_no_training_relu_threshold_backward_19)
        /*002c*/ 	.word	0x00000000
.L_9:


//--------------------- .nv.info.triton_poi_fused__native_batch_norm_legit_no_training_relu_threshold_backward_19 --------------------------
	.section	.nv.info.triton_poi_fused__native_batch_norm_legit_no_training_relu_threshold_backward_19,"",@"SHT_CUDA_INFO"
	.sectionflags	@""
	.align	4


	//----- nvinfo : EIATTR_CUDA_API_VERSION
	.align		4
        /*0000*/ 	.byte	0x04, 0x37
        /*0002*/ 	.short	(.L_11 - .L_10)
.L_10:
        /*0004*/ 	.word	0x0000007c


	//----- nvinfo : EIATTR_KPARAM_INFO
	.align		4
.L_11:
        /*0008*/ 	.byte	0x04, 0x17
        /*000a*/ 	.short	(.L_13 - .L_12)
.L_12:
        /*000c*/ 	.word	0x00000000
        /*0010*/ 	.short	0x0008
        /*0012*/ 	.short	0x003c
        /*0014*/ 	.byte	0x00, 0xf0, 0x11, 0x00


	//----- nvinfo : EIATTR_KPARAM_INFO
	.align		4
.L_13:
        /*0018*/ 	.byte	0x04, 0x17
        /*001a*/ 	.short	(.L_15 - .L_14)
.L_14:
        /*001c*/ 	.word	0x00000000
        /*0020*/ 	.short	0x0007
        /*0022*/ 	.short	0x0038
        /*0024*/ 	.byte	0x00, 0xf0, 0x11, 0x00


	//----- nvinfo : EIATTR_KPARAM_INFO
	.align		4
.L_15:
        /*0028*/ 	.byte	0x04, 0x17
        /*002a*/ 	.short	(.L_17 - .L_16)
.L_16:
        /*002c*/ 	.word	0x00000000
        /*0030*/ 	.short	0x0006
        /*0032*/ 	.short	0x0030
        /*0034*/ 	.byte	0x00, 0xf4, 0x21, 0x00


	//----- nvinfo : EIATTR_KPARAM_INFO
	.align		4
.L_17:
        /*0038*/ 	.byte	0x04, 0x17
        /*003a*/ 	.short	(.L_19 - .L_18)
.L_18:
        /*003c*/ 	.word	0x00000000
        /*0040*/ 	.short	0x0005
        /*0042*/ 	.short	0x0028
        /*0044*/ 	.byte	0x00, 0xf4, 0x21, 0x00


	//----- nvinfo : EIATTR_KPARAM_INFO
	.align		4
.L_19:
        /*0048*/ 	.byte	0x04, 0x17
        /*004a*/ 	.short	(.L_21 - .L_20)
.L_20:
        /*004c*/ 	.word	0x00000000
        /*0050*/ 	.short	0x0004
        /*0052*/ 	.short	0x0020
        /*0054*/ 	.byte	0x00, 0xf4, 0x21, 0x00


	//----- nvinfo : EIATTR_KPARAM_INFO
	.align		4
.L_21:
        /*0058*/ 	.byte	0x04, 0x17
        /*005a*/ 	.short	(.L_23 - .L_22)
.L_22:
        /*005c*/ 	.word	0x00000000
        /*0060*/ 	.short	0x0003
        /*0062*/ 	.short	0x0018
        /*0064*/ 	.byte	0x00, 0xf4, 0x21, 0x00


	//----- nvinfo : EIATTR_KPARAM_INFO
	.align		4
.L_23:
        /*0068*/ 	.byte	0x04, 0x17
        /*006a*/ 	.short	(.L_25 - .L_24)
.L_24:
        /*006c*/ 	.word	0x00000000
        /*0070*/ 	.short	0x0002
        /*0072*/ 	.short	0x0010
        /*0074*/ 	.byte	0x00, 0xf4, 0x21, 0x00


	//----- nvinfo : EIATTR_KPARAM_INFO
	.align		4
.L_25:
        /*0078*/ 	.byte	0x04, 0x17
        /*007a*/ 	.short	(.L_27 - .L_26)
.L_26:
        /*007c*/ 	.word	0x00000000
        /*0080*/ 	.short	0x0001
        /*0082*/ 	.short	0x0008
        /*0084*/ 	.byte	0x00, 0xf4, 0x21, 0x00


	//----- nvinfo : EIATTR_KPARAM_INFO
	.align		4
.L_27:
        /*0088*/ 	.byte	0x04, 0x17
        /*008a*/ 	.short	(.L_29 - .L_28)
.L_28:
        /*008c*/ 	.word	0x00000000
        /*0090*/ 	.short	0x0000
        /*0092*/ 	.short	0x0000
        /*0094*/ 	.byte	0x00, 0xf4, 0x21, 0x00


	//----- nvinfo : EIATTR_SPARSE_MMA_MASK
	.align		4
.L_29:
        /*0098*/ 	.byte	0x03, 0x50
        /*009a*/ 	.short	0x0000


	//----- nvinfo : EIATTR_MAXREG_COUNT
	.align		4
        /*009c*/ 	.byte	0x03, 0x1b
        /*009e*/ 	.short	0x00ff


	//----- nvinfo : EIATTR_EXIT_INSTR_OFFSETS
	.align		4
        /*00a0*/ 	.byte	0x04, 0x1c
        /*00a2*/ 	.short	(.L_31 - .L_30)


	//   ....[0]....
.L_30:
        /*00a4*/ 	.word	0x00001210


	//   ....[1]....
        /*00a8*/ 	.word	0x00001230


	//----- nvinfo : EIATTR_REQNTID
	.align		4
.L_31:
        /*00ac*/ 	.byte	0x04, 0x10
        /*00ae*/ 	.short	(.L_33 - .L_32)
.L_32:
        /*00b0*/ 	.word	0x00000080
        /*00b4*/ 	.word	0x00000001
        /*00b8*/ 	.word	0x00000001


	//----- nvinfo : EIATTR_CBANK_PARAM_SIZE
	.align		4
.L_33:
        /*00bc*/ 	.byte	0x03, 0x19
        /*00be*/ 	.short	0x0040


	//----- nvinfo : EIATTR_PARAM_CBANK
	.align		4
        /*00c0*/ 	.byte	0x04, 0x0a
        /*00c2*/ 	.short	(.L_35 - .L_34)
	.align		4
.L_34:
        /*00c4*/ 	.word	index@(.nv.constant0.triton_poi_fused__native_batch_norm_legit_no_training_relu_threshold_backward_19)
        /*00c8*/ 	.short	0x0210
        /*00ca*/ 	.short	0x0040


	//----- nvinfo : EIATTR_SW_WAR
	.align		4
.L_35:
        /*00cc*/ 	.byte	0x04, 0x36
        /*00ce*/ 	.short	(.L_37 - .L_36)
.L_36:
        /*00d0*/ 	.word	0x00000008
.L_37:


//--------------------- .nv.callgraph             --------------------------
	.section	.nv.callgraph,"",@"SHT_CUDA_CALLGRAPH"
	.align	4
	.sectionentsize	8
	.align		4
        /*0000*/ 	.word	0x00000000
	.align		4
        /*0004*/ 	.word	0xffffffff
	.align		4
        /*0008*/ 	.word	0x00000000
	.align		4
        /*000c*/ 	.word	0xfffffffe
	.align		4
        /*0010*/ 	.word	0x00000000
	.align		4
        /*0014*/ 	.word	0xfffffffd
	.align		4
        /*0018*/ 	.word	0x00000000
	.align		4
        /*001c*/ 	.word	0xfffffffc


//--------------------- .nv.constant4             --------------------------
	.section	.nv.constant4,"a",@progbits
	.align	8
	.align		8
.nv.constant4:
        /*0000*/ 	.dword	_$_str
	.align		8
        /*0008*/ 	.dword	_$_str_$_2


//--------------------- .text.triton_poi_fused__native_batch_norm_legit_no_training_relu_threshold_backward_19 --------------------------
	.section	.text.triton_poi_fused__native_batch_norm_legit_no_training_relu_threshold_backward_19,"ax",@progbits
	.sectionflags	@"SHF_BARRIERS=1"
	.align	128
        .global         triton_poi_fused__native_batch_norm_legit_no_training_relu_threshold_backward_19
        .type           triton_poi_fused__native_batch_norm_legit_no_training_relu_threshold_backward_19,@function
        .size           triton_poi_fused__native_batch_norm_legit_no_training_relu_threshold_backward_19,(.L_x_1 - triton_poi_fused__native_batch_norm_legit_no_training_relu_threshold_backward_19)
        .other          triton_poi_fused__native_batch_norm_legit_no_training_relu_threshold_backward_19,@"STO_CUDA_ENTRY STV_DEFAULT"
triton_poi_fused__native_batch_norm_legit_no_training_relu_threshold_backward_19:
.text.triton_poi_fused__native_batch_norm_legit_no_training_relu_threshold_backward_19:
[----:B------:R-:W0:Y:S01]  /*0000*/  LDC R1, c[0x0][0x28] ;  /* 0x00000a00ff017b82 */ /* 0x000e220000000800 */
[----:B------:R-:W1:Y:S07]  /*0010*/  S2R R2, SR_TID.X ;  /* 0x0000000000027919 */ /* 0x000e6e0000002100 */
[----:B------:R-:W2:Y:S01]  /*0020*/  S2UR UR8, SR_CTAID.X ;  /* 0x00000000000879c3 */ /* 0x000ea20000002500 */
[----:B------:R-:W-:Y:S01]  /*0030*/  IMAD.MOV.U32 R7, RZ, RZ, 0x33 ;  /* 0x00000033ff077424 */ /* 0x000fe200078e00ff */
[----:B------:R-:W-:Y:S01]  /*0040*/  ULDC.64 UR6, c[0x0][0x208] ;  /* 0x0000820000067ab9 */ /* 0x000fe20000000a00 */
[----:B------:R-:W3:Y:S05]  /*0050*/  S2R R0, SR_CTAID.Y ;  /* 0x0000000000007919 */ /* 0x000eea0000002600 */
[----:B------:R-:W4:Y:S08]  /*0060*/  LDC.64 R28, c[0x0][0x218] ;  /* 0x00008600ff1c7b82 */ /* 0x000f300000000a00 */
[----:B------:R-:W5:Y:S01]  /*0070*/  LDC.64 R30, c[0x0][0x210] ;  /* 0x00008400ff1e7b82 */ /* 0x000f620000000a00 */
[----:B--2---:R-:W-:-:S07]  /*0080*/  UISETP.GE.AND UP0, UPT, UR8, 0x33, UPT ;  /* 0x000000330800788c */ /* 0x004fce000bf06270 */
[----:B------:R-:W2:Y:S01]  /*0090*/  LDC.64 R20, c[0x0][0x220] ;  /* 0x00008800ff147b82 */ /* 0x000ea20000000a00 */
[----:B------:R-:W-:Y:S01]  /*00a0*/  PLOP3.LUT P0, PT, PT, PT, UP0, 0x80, 0x0 ;  /* 0x000000000000781c */ /* 0x000fe20003f0f008 */
[----:B-1----:R-:W-:Y:S02]  /*00b0*/  IMAD.SHL.U32 R3, R2, 0x8, RZ ;  /* 0x0000000802037824 */ /* 0x002fe400078e00ff */
[----:B---3--:R-:W-:Y:S01]  /*00c0*/  IMAD.SHL.U32 R24, R0, 0x400, RZ ;  /* 0x0000040000187824 */ /* 0x008fe200078e00ff */
[----:B------:R-:W-:Y:S02]  /*00d0*/  SHF.R.S32.HI R12, RZ, 0x15, R0 ;  /* 0x00000015ff0c7819 */ /* 0x000fe40000011400 */
[----:B------:R-:W-:Y:S02]  /*00e0*/  LOP3.LUT R3, R3, 0x3f8, RZ, 0xc0, !PT ;  /* 0x000003f803037812 */ /* 0x000fe400078ec0ff */
[----:B------:R-:W-:Y:S02]  /*00f0*/  SGXT R12, R12, 0x1 ;  /* 0x000000010c0c781a */ /* 0x000fe40000000200 */
[----:B------:R-:W-:-:S04]  /*0100*/  LOP3.LUT R5, R24, R3, RZ, 0xfc, !PT ;  /* 0x0000000318057212 */ /* 0x000fc800078efcff */
[----:B------:R-:W-:-:S04]  /*0110*/  LEA.HI R0, R12, R5, RZ, 0x9 ;  /* 0x000000050c007211 */ /* 0x000fc800078f48ff */
[----:B------:R-:W-:Y:S02]  /*0120*/  SHF.R.S32.HI R4, RZ, 0x9, R0 ;  /* 0x00000009ff047819 */ /* 0x000fe40000011400 */
[----:B------:R-:W-:-:S03]  /*0130*/  LOP3.LUT R26, R0, 0xfffffe00, RZ, 0xc0, !PT ;  /* 0xfffffe00001a7812 */ /* 0x000fc600078ec0ff */
[----:B------:R-:W-:Y:S01]  /*0140*/  IMAD R4, R4, R7, UR8 ;  /* 0x0000000804047e24 */ /* 0x000fe2000f8e0207 */
[----:B------:R-:W-:Y:S01]  /*0150*/  CS2R R6, SRZ ;  /* 0x0000000000067805 */ /* 0x000fe2000001ff00 */
[----:B------:R-:W-:Y:S02]  /*0160*/  IMAD.IADD R26, R5, 0x1, -R26 ;  /* 0x00000001051a7824 */ /* 0x000fe400078e0a1a */
[----:B------:R-:W-:Y:S01]  /*0170*/  IMAD.SHL.U32 R13, R4, 0x200, RZ ;  /* 0x00000200040d7824 */ /* 0x000fe200078e00ff */
[----:B------:R-:W-:Y:S01]  /*0180*/  CS2R R4, SRZ ;  /* 0x0000000000047805 */ /* 0x000fe2000001ff00 */
[----:B----4-:R-:W-:-:S04]  /*0190*/  IMAD.WIDE R8, R26, 0x4, R28 ;  /* 0x000000041a087825 */ /* 0x010fc800078e021c */
[----:B------:R-:W-:Y:S02]  /*01a0*/  IMAD.IADD R0, R26, 0x1, R13 ;  /* 0x000000011a007824 */ /* 0x000fe400078e020d */
[----:B------:R-:W3:Y:S02]  /*01b0*/  LDG.E.EL.128 R8, desc[UR6][R8.64] ;  /* 0x0000000608087981 */ /* 0x000ee4000c2e1d00 */
[----:B-----5:R-:W-:-:S05]  /*01c0*/  IMAD.WIDE R14, R0, 0x4, R30 ;  /* 0x00000004000e7825 */ /* 0x020fca00078e021e */
[----:B------:R1:W3:Y:S01]  /*01d0*/  @!P0 LDG.E.EL.128 R4, desc[UR6][R14.64] ;  /* 0x000000060e048981 */ /* 0x0002e2000c2e1d00 */
[----:B--2---:R-:W-:-:S06]  /*01e0*/  IMAD.WIDE R16, R26, 0x4, R20 ;  /* 0x000000041a107825 */ /* 0x004fcc00078e0214 */
[----:B------:R-:W2:Y:S01]  /*01f0*/  LDG.E.EL.128 R16, desc[UR6][R16.64] ;  /* 0x0000000610107981 */ /* 0x000ea2000c2e1d00 */
[----:B------:R-:W-:-:S04]  /*0200*/  LOP3.LUT R25, R24, 0x4, R3, 0xfe, !PT ;  /* 0x0000000418197812 */ /* 0x000fc800078efe03 */
[----:B------:R-:W-:-:S04]  /*0210*/  LEA.HI R12, R12, R25, RZ, 0x9 ;  /* 0x000000190c0c7211 */ /* 0x000fc800078f48ff */
[----:B------:R-:W-:Y:S02]  /*0220*/  LOP3.LUT R12, R12, 0xfffffe00, RZ, 0xc0, !PT ;  /* 0xfffffe000c0c7812 */ /* 0x000fe400078ec0ff */
[----:B------:R-:W-:-:S03]  /*0230*/  PLOP3.LUT P0, PT, PT, PT, UP0, 0x80, 0x0 ;  /* 0x000000000000781c */ /* 0x000fc60003f0f008 */
[----:B------:R-:W-:-:S04]  /*0240*/  IMAD.IADD R25, R25, 0x1, -R12 ;  /* 0x0000000119197824 */ /* 0x000fc800078e0a0c */
[C---:B------:R-:W-:Y:S02]  /*0250*/  IMAD.IADD R13, R25.reuse, 0x1, R13 ;  /* 0x00000001190d7824 */ /* 0x040fe400078e020d */
[----:B------:R-:W-:Y:S01]  /*0260*/  IMAD.WIDE R20, R25, 0x4, R20 ;  /* 0x0000000419147825 */ /* 0x000fe200078e0214 */
[----:B-1----:R-:W-:-:S03]  /*0270*/  CS2R R14, SRZ ;  /* 0x00000000000e7805 */ /* 0x002fc6000001ff00 */
[----:B------:R-:W-:Y:S01]  /*0280*/  IMAD.WIDE R30, R13, 0x4, R30 ;  /* 0x000000040d1e7825 */ /* 0x000fe200078e021e */
[----:B------:R-:W-:Y:S01]  /*0290*/  CS2R R12, SRZ ;  /* 0x00000000000c7805 */ /* 0x000fe2000001ff00 */
[----:B------:R-:W4:Y:S05]  /*02a0*/  LDG.E.EL.128 R20, desc[UR6][R20.64] ;  /* 0x0000000614147981 */ /* 0x000f2a000c2e1d00 */
[----:B------:R-:W5:Y:S01]  /*02b0*/  @!P0 LDG.E.EL.128 R12, desc[UR6][R30.64] ;  /* 0x000000061e0c8981 */ /* 0x000f62000c2e1d00 */
[----:B---3--:R-:W-:Y:S01]  /*02c0*/  FADD R11, -R11, R7 ;  /* 0x000000070b0b7221 */ /* 0x008fe20000000100 */
[----:B------:R-:W-:Y:S01]  /*02d0*/  FADD R10, -R10, R6 ;  /* 0x000000060a0a7221 */ /* 0x000fe20000000100 */
[----:B------:R-:W-:-:S04]  /*02e0*/  IMAD.WIDE R6, R25, 0x4, R28 ;  /* 0x0000000419067825 */ /* 0x000fc800078e021c */
[----:B------:R-:W-:Y:S01]  /*02f0*/  FADD R9, -R9, R5 ;  /* 0x0000000509097221 */ /* 0x000fe20000000100 */
[----:B------:R-:W-:Y:S02]  /*0300*/  FADD R8, -R8, R4 ;  /* 0x0000000408087221 */ /* 0x000fe40000000100 */
[----:B------:R-:W5:Y:S01]  /*0310*/  LDG.E.EL.128 R4, desc[UR6][R6.64] ;  /* 0x0000000606047981 */ /* 0x000f62000c2e1d00 */
[----:B--2---:R-:W-:Y:S01]  /*0320*/  FADD R27, R16, 9.9999997473787516356e-06 ;  /* 0x3727c5ac101b7421 */ /* 0x004fe20000000000 */
[----:B------:R-:W-:-:S05]  /*0330*/  FADD R16, R17, 9.9999997473787516356e-06 ;  /* 0x3727c5ac11107421 */ /* 0x000fca0000000000 */
[----:B------:R-:W1:Y:S08]  /*0340*/  MUFU.SQRT R27, R27 ;  /* 0x0000001b001b7308 */ /* 0x000e700000002000 */
[----:B------:R-:W2:Y:S01]  /*0350*/  MUFU.SQRT R16, R16 ;  /* 0x0000001000107308 */ /* 0x000ea20000002000 */
[----:B------:R-:W-:Y:S01]  /*0360*/  FADD R17, R18, 9.9999997473787516356e-06 ;  /* 0x3727c5ac12117421 */ /* 0x000fe20000000000 */
[----:B------:R-:W-:-:S06]  /*0370*/  FADD R18, R19, 9.9999997473787516356e-06 ;  /* 0x3727c5ac13127421 */ /* 0x000fcc0000000000 */
[----:B------:R-:W3:Y:S01]  /*0380*/  MUFU.SQRT R17, R17 ;  /* 0x0000001100117308 */ /* 0x000ee20000002000 */
[----:B-1----:R-:W-:Y:S02]  /*0390*/  FSETP.GT.AND P1, PT, R27, 8.50705917302346158658e+37, PT ;  /* 0x7e8000001b00780b */ /* 0x002fe40003f24000 */
[C---:B--2---:R-:W-:Y:S02]  /*03a0*/  FSETP.GT.AND P6, PT, R16.reuse, 8.50705917302346158658e+37, PT ;  /* 0x7e8000001000780b */ /* 0x044fe40003fc4000 */
[----:B------:R-:W-:-:S03]  /*03b0*/  FSETP.GEU.AND P4, PT, R16, 1.175494350822287508e-38, PT ;  /* 0x008000001000780b */ /* 0x000fc60003f8e000 */
[----:B------:R-:W1:Y:S01]  /*03c0*/  MUFU.SQRT R18, R18 ;  /* 0x0000001200127308 */ /* 0x000e620000002000 */
[----:B------:R-:W-:Y:S01]  /*03d0*/  FSETP.GEU.AND P2, PT, R27, 1.175494350822287508e-38, PT ;  /* 0x008000001b00780b */ /* 0x000fe20003f4e000 */
[----:B----4-:R-:W-:Y:S01]  /*03e0*/  FADD R21, R21, 9.9999997473787516356e-06 ;  /* 0x3727c5ac15157421 */ /* 0x010fe20000000000 */
[----:B------:R-:W-:-:S03]  /*03f0*/  FADD R20, R20, 9.9999997473787516356e-06 ;  /* 0x3727c5ac14147421 */ /* 0x000fc60000000000 */
[----:B------:R-:W-:Y:S01]  /*0400*/  @P1 FMUL R27, R27, 0.25 ;  /* 0x3e8000001b1b1820 */ /* 0x000fe20000400000 */
[C---:B---3--:R-:W-:Y:S01]  /*0410*/  FSETP.GT.AND P3, PT, R17.reuse, 8.50705917302346158658e+37, PT ;  /* 0x7e8000001100780b */ /* 0x048fe20003f64000 */
[----:B------:R-:W-:Y:S01]  /*0420*/  FADD R22, R22, 9.9999997473787516356e-06 ;  /* 0x3727c5ac16167421 */ /* 0x000fe20000000000 */
[----:B------:R-:W-:Y:S01]  /*0430*/  @P6 FMUL R16, R16, 0.25 ;  /* 0x3e80000010106820 */ /* 0x000fe20000400000 */
[----:B------:R5:W-:Y:S01]  /*0440*/  MUFU.SQRT R29, R21 ;  /* 0x00000015001d7308 */ /* 0x000be20000002000 */
[----:B------:R-:W-:Y:S02]  /*0450*/  FSETP.GEU.AND P5, PT, R17, 1.175494350822287508e-38, PT ;  /* 0x008000001100780b */ /* 0x000fe40003fae000 */
[----:B------:R-:W-:Y:S01]  /*0460*/  @!P4 FMUL R16, R16, 16777216 ;  /* 0x4b8000001010c820 */ /* 0x000fe20000400000 */
[----:B------:R-:W-:Y:S01]  /*0470*/  @!P2 FMUL R27, R27, 16777216 ;  /* 0x4b8000001b1ba820 */ /* 0x000fe20000400000 */
[----:B-1----:R-:W-:-:S03]  /*0480*/  FSETP.GT.AND P0, PT, R18, 8.50705917302346158658e+37, PT ;  /* 0x7e8000001200780b */ /* 0x002fc60003f04000 */
[----:B------:R1:W2:Y:S02]  /*0490*/  MUFU.SQRT R28, R20 ;  /* 0x00000014001c7308 */ /* 0x0002a40000002000 */
[----:B------:R-:W-:-:S06]  /*04a0*/  @P3 FMUL R17, R17, 0.25 ;  /* 0x3e80000011113820 */ /* 0x000fcc0000400000 */
[----:B------:R-:W-:Y:S08]  /*04b0*/  MUFU.SQRT R19, R22 ;  /* 0x0000001600137308 */ /* 0x000ff00000002000 */
[----:B------:R-:W-:Y:S01]  /*04c0*/  MUFU.RCP R22, R16 ;  /* 0x0000001000167308 */ /* 0x000fe20000001000 */
[----:B------:R-:W-:-:S07]  /*04d0*/  @!P5 FMUL R17, R17, 16777216 ;  /* 0x4b8000001111d820 */ /* 0x000fce0000400000 */
[----:B------:R-:W3:Y:S08]  /*04e0*/  MUFU.RCP R27, R27 ;  /* 0x0000001b001b7308 */ /* 0x000ef00000001000 */
[----:B------:R-:W-:Y:S01]  /*04f0*/  MUFU.RCP R17, R17 ;  /* 0x0000001100117308 */ /* 0x000fe20000001000 */
[----:B-----5:R-:W-:Y:S01]  /*0500*/  FADD R21, -R6, R14 ;  /* 0x0000000e06157221 */ /* 0x020fe20000000100 */
[----:B------:R-:W-:-:S02]  /*0510*/  IMAD.MOV.U32 R6, RZ, RZ, 0x3e800000 ;  /* 0x3e800000ff067424 */ /* 0x000fc400078e00ff */
[----:B-1----:R-:W-:Y:S01]  /*0520*/  FADD R20, -R7, R15 ;  /* 0x0000000f07147221 */ /* 0x002fe20000000100 */
[----:B------:R-:W-:Y:S01]  /*0530*/  FADD R7, R23, 9.9999997473787516356e-06 ;  /* 0x3727c5ac17077421 */ /* 0x000fe20000000000 */
[----:B------:R-:W-:Y:S01]  /*0540*/  FADD R4, -R4, R12 ;  /* 0x0000000c04047221 */ /* 0x000fe20000000100 */
[----:B------:R-:W-:Y:S01]  /*0550*/  FSEL R12, R6, 1, P1 ;  /* 0x3f800000060c7808 */ /* 0x000fe20000800000 */
[----:B------:R-:W-:Y:S01]  /*0560*/  FADD R5, -R5, R13 ;  /* 0x0000000d05057221 */ /* 0x000fe20000000100 */
[----:B------:R-:W-:Y:S02]  /*0570*/  FSETP.GEU.AND P1, PT, R18, 1.175494350822287508e-38, PT ;  /* 0x008000001200780b */ /* 0x000fe40003f2e000 */
[----:B------:R-:W1:Y:S01]  /*0580*/  MUFU.SQRT R7, R7 ;  /* 0x0000000700077308 */ /* 0x000e620000002000 */
[----:B------:R-:W-:Y:S01]  /*0590*/  FSEL R13, R6, 1, P6 ;  /* 0x3f800000060d7808 */ /* 0x000fe20003000000 */
[----:B------:R-:W-:Y:S01]  /*05a0*/  @!P2 FMUL R12, R12, 16777216 ;  /* 0x4b8000000c0ca820 */ /* 0x000fe20000400000 */
[----:B--2---:R-:W-:Y:S01]  /*05b0*/  FSETP.GT.AND P2, PT, R28, 8.50705917302346158658e+37, PT ;  /* 0x7e8000001c00780b */ /* 0x004fe20003f44000 */
[----:B------:R-:W-:-:S02]  /*05c0*/  @P0 FMUL R18, R18, 0.25 ;  /* 0x3e80000012120820 */ /* 0x000fc40000400000 */
[----:B------:R-:W-:Y:S01]  /*05d0*/  @!P4 FMUL R13, R13, 16777216 ;  /* 0x4b8000000d0dc820 */ /* 0x000fe20000400000 */
[----:B---3--:R-:W-:-:S03]  /*05e0*/  FMUL R23, R27, R12 ;  /* 0x0000000c1b177220 */ /* 0x008fc60000400000 */
[----:B------:R-:W-:Y:S01]  /*05f0*/  FMUL R22, R22, R13 ;  /* 0x0000000d16167220 */ /* 0x000fe20000400000 */
[----:B------:R-:W-:Y:S01]  /*0600*/  FSEL R13, R6, 1, P0 ;  /* 0x3f800000060d7808 */ /* 0x000fe20000000000 */
[----:B------:R-:W-:Y:S01]  /*0610*/  @!P1 FMUL R18, R18, 16777216 ;  /* 0x4b80000012129820 */ /* 0x000fe20000400000 */
[----:B------:R-:W-:Y:S02]  /*0620*/  FSEL R12, R6, 1, P3 ;  /* 0x3f800000060c7808 */ /* 0x000fe40001800000 */
[----:B------:R-:W-:Y:S01]  /*0630*/  FSETP.GT.AND P4, PT, R29, 8.50705917302346158658e+37, PT ;  /* 0x7e8000001d00780b */ /* 0x000fe20003f84000 */
[----:B------:R-:W2:Y:S01]  /*0640*/  MUFU.RCP R14, R18 ;  /* 0x00000012000e7308 */ /* 0x000ea20000001000 */
[----:B------:R-:W-:Y:S01]  /*0650*/  @!P1 FMUL R13, R13, 16777216 ;  /* 0x4b8000000d0d9820 */ /* 0x000fe20000400000 */
[----:B------:R-:W-:Y:S02]  /*0660*/  FSETP.GT.AND P6, PT, R19, 8.50705917302346158658e+37, PT ;  /* 0x7e8000001300780b */ /* 0x000fe40003fc4000 */
[----:B-1----:R-:W-:Y:S01]  /*0670*/  FSETP.GT.AND P1, PT, R7, 8.50705917302346158658e+37, PT ;  /* 0x7e8000000700780b */ /* 0x002fe20003f24000 */
[----:B------:R-:W-:Y:S01]  /*0680*/  @!P5 FMUL R12, R12, 16777216 ;  /* 0x4b8000000c0cd820 */ /* 0x000fe20000400000 */
[C---:B------:R-:W-:Y:S01]  /*0690*/  FSETP.GEU.AND P3, PT, R28.reuse, 1.175494350822287508e-38, PT ;  /* 0x008000001c00780b */ /* 0x040fe20003f6e000 */
[----:B------:R-:W-:Y:S01]  /*06a0*/  @P2 FMUL R28, R28, 0.25 ;  /* 0x3e8000001c1c2820 */ /* 0x000fe20000400000 */
[----:B------:R-:W-:-:S02]  /*06b0*/  FSETP.GEU.AND P5, PT, R29, 1.175494350822287508e-38, PT ;  /* 0x008000001d00780b */ /* 0x000fc40003fae000 */
[----:B------:R-:W-:Y:S02]  /*06c0*/  FSEL R15, R6, 1, P2 ;  /* 0x3f800000060f7808 */ /* 0x000fe40001000000 */
[----:B------:R-:W-:Y:S02]  /*06d0*/  FSETP.GEU.AND P0, PT, R19, 1.175494350822287508e-38, PT ;  /* 0x008000001300780b */ /* 0x000fe40003f0e000 */
[----:B------:R-:W-:Y:S01]  /*06e0*/  FSETP.GEU.AND P2, PT, R7, 1.175494350822287508e-38, PT ;  /* 0x008000000700780b */ /* 0x000fe20003f4e000 */
[----:B------:R-:W-:Y:S01]  /*06f0*/  FMUL R17, R17, R12 ;  /* 0x0000000c11117220 */ /* 0x000fe20000400000 */
[----:B------:R-:W-:Y:S01]  /*0700*/  @P4 FMUL R29, R29, 0.25 ;  /* 0x3e8000001d1d4820 */ /* 0x000fe20000400000 */
[----:B------:R-:W-:Y:S01]  /*0710*/  @P6 FMUL R19, R19, 0.25 ;  /* 0x3e80000013136820 */ /* 0x000fe20000400000 */
[----:B------:R-:W-:Y:S01]  /*0720*/  @P1 FMUL R7, R7, 0.25 ;  /* 0x3e80000007071820 */ /* 0x000fe20000400000 */
[----:B--2---:R-:W-:Y:S01]  /*0730*/  FMUL R14, R14, R13 ;  /* 0x0000000d0e0e7220 */ /* 0x004fe20000400000 */
[----:B------:R-:W-:Y:S01]  /*0740*/  FMUL R27, R17, R10 ;  /* 0x0000000a111b7220 */ /* 0x000fe20000400000 */
[----:B------:R-:W1:Y:S01]  /*0750*/  LDC.64 R12, c[0x0][0x228] ;  /* 0x00008a00ff0c7b82 */ /* 0x000e620000000a00 */
[----:B------:R-:W-:Y:S01]  /*0760*/  @!P3 FMUL R28, R28, 16777216 ;  /* 0x4b8000001c1cb820 */ /* 0x000fe20000400000 */
[----:B------:R-:W-:-:S02]  /*0770*/  @!P5 FMUL R29, R29, 16777216 ;  /* 0x4b8000001d1dd820 */ /* 0x000fc40000400000 */
[----:B------:R-:W-:Y:S02]  /*0780*/  @!P0 FMUL R19, R19, 16777216 ;  /* 0x4b80000013138820 */ /* 0x000fe40000400000 */
[----:B------:R-:W-:Y:S02]  /*0790*/  @!P2 FMUL R7, R7, 16777216 ;  /* 0x4b8000000707a820 */ /* 0x000fe40000400000 */
[----:B------:R-:W2:Y:S01]  /*07a0*/  LDC.64 R16, c[0x0][0x230] ;  /* 0x00008c00ff107b82 */ /* 0x000ea20000000a00 */
[----:B------:R-:W3:Y:S01]  /*07b0*/  MUFU.RCP R28, R28 ;  /* 0x0000001c001c7308 */ /* 0x000ee20000001000 */
[----:B------:R-:W-:Y:S01]  /*07c0*/  FMUL R23, R23, R8 ;  /* 0x0000000817177220 */ /* 0x000fe20000400000 */
[----:B------:R-:W-:-:S06]  /*07d0*/  FSEL R10, R6, 1, P4 ;  /* 0x3f800000060a7808 */ /* 0x000fcc0002000000 */
[----:B------:R-:W4:Y:S01]  /*07e0*/  MUFU.RCP R29, R29 ;  /* 0x0000001d001d7308 */ /* 0x000f220000001000 */
[----:B------:R-:W-:-:S07]  /*07f0*/  FSEL R8, R6, 1, P6 ;  /* 0x3f80000006087808 */ /* 0x000fce0003000000 */
[----:B------:R-:W5:Y:S01]  /*0800*/  MUFU.RCP R19, R19 ;  /* 0x0000001300137308 */ /* 0x000f620000001000 */
[----:B------:R-:W-:-:S07]  /*0810*/  FSEL R6, R6, 1, P1 ;  /* 0x3f80000006067808 */ /* 0x000fce0000800000 */
[----:B------:R-:W1:Y:S01]  /*0820*/  MUFU.RCP R7, R7 ;  /* 0x0000000700077308 */ /* 0x000e620000001000 */
[----:B------:R-:W-:Y:S01]  /*0830*/  @!P3 FMUL R15, R15, 16777216 ;  /* 0x4b8000000f0fb820 */ /* 0x000fe20000400000 */
[----:B------:R-:W-:Y:S01]  /*0840*/  @!P5 FMUL R10, R10, 16777216 ;  /* 0x4b8000000a0ad820 */ /* 0x000fe20000400000 */
[----:B------:R-:W-:Y:S01]  /*0850*/  @!P0 FMUL R8, R8, 16777216 ;  /* 0x4b80000008088820 */ /* 0x000fe20000400000 */
[----:B------:R-:W-:Y:S01]  /*0860*/  @!P2 FMUL R6, R6, 16777216 ;  /* 0x4b8000000606a820 */ /* 0x000fe20000400000 */
[----:B---3--:R-:W-:Y:S01]  /*0870*/  FMUL R15, R28, R15 ;  /* 0x0000000f1c0f7220 */ /* 0x008fe20000400000 */
[----:B----4-:R-:W-:Y:S01]  /*0880*/  FMUL R10, R29, R10 ;  /* 0x0000000a1d0a7220 */ /* 0x010fe20000400000 */
[----:B------:R-:W-:Y:S01]  /*0890*/  FMUL R22, R22, R9 ;  /* 0x0000000916167220 */ /* 0x000fe20000400000 */
[----:B-----5:R-:W-:Y:S01]  /*08a0*/  FMUL R29, R19, R8 ;  /* 0x00000008131d7220 */ /* 0x020fe20000400000 */
[----:B--2---:R-:W-:-:S04]  /*08b0*/  IMAD.WIDE R8, R26, 0x4, R16 ;  /* 0x000000041a087825 */ /* 0x004fc800078e0210 */
[----:B01----:R-:W-:Y:S01]  /*08c0*/  FMUL R28, R7, R6 ;  /* 0x00000006071c7220 */ /* 0x003fe20000400000 */
[----:B------:R-:W-:-:S04]  /*08d0*/  IMAD.WIDE R6, R26, 0x4, R12 ;  /* 0x000000041a067825 */ /* 0x000fc800078e020c */
[----:B------:R-:W-:Y:S01]  /*08e0*/  FMUL R14, R14, R11 ;  /* 0x0000000b0e0e7220 */ /* 0x000fe20000400000 */
[----:B------:R-:W-:Y:S01]  /*08f0*/  FMUL R30, R15, R4 ;  /* 0x000000040f1e7220 */ /* 0x000fe20000400000 */
[----:B------:R-:W-:Y:S02]  /*0900*/  FMUL R26, R10, R5 ;  /* 0x000000050a1a7220 */ /* 0x000fe40000400000 */
[----:B------:R-:W2:Y:S04]  /*0910*/  LDG.E.EL.128 R8, desc[UR6][R8.64] ;  /* 0x0000000608087981 */ /* 0x000ea8000c2e1d00 */
[----:B------:R-:W2:Y:S01]  /*0920*/  LDG.E.EL.128 R4, desc[UR6][R6.64] ;  /* 0x0000000606047981 */ /* 0x000ea2000c2e1d00 */
[----:B------:R-:W-:-:S04]  /*0930*/  IMAD.WIDE R12, R25, 0x4, R12 ;  /* 0x00000004190c7825 */ /* 0x000fc800078e020c */
[----:B------:R-:W-:-:S06]  /*0940*/  IMAD.WIDE R16, R25, 0x4, R16 ;  /* 0x0000000419107825 */ /* 0x000fcc00078e0210 */
[----:B------:R-:W3:Y:S01]  /*0950*/  LDG.E.EL.128 R16, desc[UR6][R16.64] ;  /* 0x0000000610107981 */ /* 0x000ee2000c2e1d00 */
[----:B------:R-:W0:Y:S01]  /*0960*/  S2UR UR5, SR_CgaCtaId ;  /* 0x00000000000579c3 */ /* 0x000e220000008800 */
[----:B--2---:R-:W-:Y:S02]  /*0970*/  FFMA R7, R7, R14, R11 ;  /* 0x0000000e07077223 */ /* 0x004fe4000000000b */
[----:B------:R-:W3:Y:S01]  /*0980*/  LDG.E.EL.128 R12, desc[UR6][R12.64] ;  /* 0x000000060c0c7981 */ /* 0x000ee2000c2e1d00 */
[----:B------:R-:W-:Y:S01]  /*0990*/  FMUL R28, R28, R20 ;  /* 0x000000141c1c7220 */ /* 0x000fe20000400000 */
[----:B------:R-:W-:Y:S01]  /*09a0*/  FFMA R20, R4, R23, R8 ;  /* 0x0000001704147223 */ /* 0x000fe20000000008 */
[----:B------:R-:W-:Y:S01]  /*09b0*/  LOP3.LUT R23, R2, 0x7f, RZ, 0xc0, !PT ;  /* 0x0000007f02177812 */ /* 0x000fe200078ec0ff */
[----:B------:R-:W-:Y:S01]  /*09c0*/  FFMA R6, R6, R27, R10 ;  /* 0x0000001b06067223 */ /* 0x000fe2000000000a */
[----:B------:R-:W-:Y:S01]  /*09d0*/  FFMA R5, R5, R22, R9 ;  /* 0x0000001605057223 */ /* 0x000fe20000000009 */
[----:B------:R-:W-:Y:S01]  /*09e0*/  FMUL R21, R29, R21 ;  /* 0x000000151d157220 */ /* 0x000fe20000400000 */
[----:B------:R-:W-:Y:S01]  /*09f0*/  LOP3.LUT R10, R24, 0x7f, R2, 0xf8, !PT ;  /* 0x0000007f180a7812 */ /* 0x000fe200078ef802 */
[----:B------:R-:W-:Y:S01]  /*0a00*/  IMAD.MOV.U32 R11, RZ, RZ, 0x33 ;  /* 0x00000033ff0b7424 */ /* 0x000fe200078e00ff */
[----:B------:R-:W-:-:S02]  /*0a10*/  LOP3.LUT R4, R24, 0x80, R23, 0xfe, !PT ;  /* 0x0000008018047812 */ /* 0x000fc400078efe17 */
[----:B------:R-:W-:Y:S01]  /*0a20*/  LOP3.LUT R8, R24, 0x180, R23, 0xfe, !PT ;  /* 0x0000018018087812 */ /* 0x000fe200078efe17 */
[----:B------:R-:W-:Y:S01]  /*0a30*/  UMOV UR4, 0x400 ;  /* 0x0000040000047882 */ /* 0x000fe20000000000 */
[----:B------:R-:W-:Y:S01]  /*0a40*/  FSETP.GEU.AND P0, PT, R20, RZ, PT ;  /* 0x000000ff1400720b */ /* 0x000fe20003f0e000 */
[----:B0-----:R-:W-:Y:S01]  /*0a50*/  UPRMT UR4, UR5, 0x654, UR4 ;  /* 0x0000065405047896 */ /* 0x001fe20008000004 */
[----:B------:R-:W-:Y:S02]  /*0a60*/  FSETP.GEU.AND P1, PT, R5, RZ, PT ;  /* 0x000000ff0500720b */ /* 0x000fe40003f2e000 */
[----:B------:R-:W-:Y:S01]  /*0a70*/  FSETP.GEU.AND P2, PT, R6, RZ, PT ;  /* 0x000000ff0600720b */ /* 0x000fe20003f4e000 */
[-C--:B------:R-:W-:Y:S01]  /*0a80*/  IMAD R9, R10, R11.reuse, UR8 ;  /* 0x000000080a097e24 */ /* 0x080fe2000f8e020b */
[----:B------:R-:W-:Y:S01]  /*0a90*/  FSETP.GEU.AND P3, PT, R7, RZ, PT ;  /* 0x000000ff0700720b */ /* 0x000fe20003f6e000 */
[-C--:B------:R-:W-:Y:S02]  /*0aa0*/  IMAD R4, R4, R11.reuse, UR8 ;  /* 0x0000000804047e24 */ /* 0x080fe4000f8e020b */
[----:B------:R-:W-:Y:S01]  /*0ab0*/  IMAD R8, R8, R11, UR8 ;  /* 0x0000000808087e24 */ /* 0x000fe2000f8e020b */
[----:B------:R-:W-:Y:S01]  /*0ac0*/  LOP3.LUT R11, R24, 0x280, R23, 0xfe, !PT ;  /* 0x00000280180b7812 */ /* 0x000fe200078efe17 */
[----:B------:R-:W-:-:S04]  /*0ad0*/  IMAD.MOV.U32 R22, RZ, RZ, 0x33 ;  /* 0x00000033ff167424 */ /* 0x000fc800078e00ff */
[----:B------:R-:W-:Y:S01]  /*0ae0*/  IMAD R11, R11, R22, UR8 ;  /* 0x000000080b0b7e24 */ /* 0x000fe2000f8e0216 */
[----:B------:R-:W-:Y:S01]  /*0af0*/  LEA R27, R23, UR4, 0x3 ;  /* 0x00000004171b7c11 */ /* 0x000fe2000f8e18ff */
[----:B------:R-:W-:Y:S01]  /*0b00*/  IMAD.MOV.U32 R25, RZ, RZ, 0x33 ;  /* 0x00000033ff197424 */ /* 0x000fe200078e00ff */
[----:B------:R-:W-:-:S05]  /*0b10*/  LOP3.LUT R2, R24, 0x100, R23, 0xfe, !PT ;  /* 0x0000010018027812 */ /* 0x000fca00078efe17 */
[----:B------:R-:W-:Y:S01]  /*0b20*/  IMAD R2, R2, R25, UR8 ;  /* 0x0000000802027e24 */ /* 0x000fe2000f8e0219 */
[----:B------:R-:W-:Y:S02]  /*0b30*/  LOP3.LUT R10, R24, 0x200, R23, 0xfe, !PT ;  /* 0x00000200180a7812 */ /* 0x000fe400078efe17 */
[----:B------:R-:W-:Y:S01]  /*0b40*/  PLOP3.LUT P6, PT, PT, PT, UP0, 0x80, 0x0 ;  /* 0x000000000000781c */ /* 0x000fe20003fcf008 */
[----:B---3--:R-:W-:Y:S01]  /*0b50*/  FFMA R30, R12, R30, R16 ;  /* 0x0000001e0c1e7223 */ /* 0x008fe20000000010 */
[----:B------:R-:W-:Y:S01]  /*0b60*/  FFMA R15, R15, R28, R19 ;  /* 0x0000001c0f0f7223 */ /* 0x000fe20000000013 */
[----:B------:R-:W-:Y:S01]  /*0b70*/  FFMA R14, R14, R21, R18 ;  /* 0x000000150e0e7223 */ /* 0x000fe20000000012 */
[----:B------:R-:W-:Y:S01]  /*0b80*/  FFMA R17, R13, R26, R17 ;  /* 0x0000001a0d117223 */ /* 0x000fe20000000011 */
[----:B------:R-:W-:Y:S02]  /*0b90*/  LOP3.LUT R18, R3, 0x4, RZ, 0xfc, !PT ;  /* 0x0000000403127812 */ /* 0x000fe400078efcff */
[----:B------:R-:W-:-:S02]  /*0ba0*/  FSETP.GEU.AND P4, PT, R30, RZ, PT ;  /* 0x000000ff1e00720b */ /* 0x000fc40003f8e000 */
[----:B------:R-:W-:Y:S02]  /*0bb0*/  FSEL R12, R20, RZ, P0 ;  /* 0x000000ff140c7208 */ /* 0x000fe40000000000 */
[----:B------:R-:W-:Y:S02]  /*0bc0*/  FSEL R16, R5, RZ, P1 ;  /* 0x000000ff05107208 */ /* 0x000fe40000800000 */
[----:B------:R-:W-:Y:S02]  /*0bd0*/  FSEL R26, R6, RZ, P2 ;  /* 0x000000ff061a7208 */ /* 0x000fe40001000000 */
[----:B------:R-:W-:Y:S02]  /*0be0*/  FSETP.GEU.AND P0, PT, R17, RZ, PT ;  /* 0x000000ff1100720b */ /* 0x000fe40003f0e000 */
[----:B------:R-:W-:Y:S02]  /*0bf0*/  FSETP.GEU.AND P1, PT, R14, RZ, PT ;  /* 0x000000ff0e00720b */ /* 0x000fe40003f2e000 */
[----:B------:R-:W-:-:S02]  /*0c00*/  FSETP.GEU.AND P2, PT, R15, RZ, PT ;  /* 0x000000ff0f00720b */ /* 0x000fc40003f4e000 */
[----:B------:R-:W-:Y:S02]  /*0c10*/  LEA R13, R3, UR4, 0x3 ;  /* 0x00000004030d7c11 */ /* 0x000fe4000f8e18ff */
[----:B------:R-:W-:Y:S02]  /*0c20*/  FSEL R6, R7, RZ, P3 ;  /* 0x000000ff07067208 */ /* 0x000fe40001800000 */
[----:B------:R-:W-:Y:S02]  /*0c30*/  LEA R18, R18, UR4, 0x3 ;  /* 0x0000000412127c11 */ /* 0x000fe4000f8e18ff */
[----:B------:R-:W-:Y:S02]  /*0c40*/  FSEL R7, R30, RZ, P4 ;  /* 0x000000ff1e077208 */ /* 0x000fe40002000000 */
[----:B------:R-:W-:Y:S02]  /*0c50*/  FSEL R20, R17, RZ, P0 ;  /* 0x000000ff11147208 */ /* 0x000fe40000000000 */
[----:B------:R-:W-:-:S02]  /*0c60*/  FSEL R21, R14, RZ, P1 ;  /* 0x000000ff0e157208 */ /* 0x000fc40000800000 */
[----:B------:R-:W-:Y:S01]  /*0c70*/  FSEL R22, R15, RZ, P2 ;  /* 0x000000ff0f167208 */ /* 0x000fe20001000000 */
[----:B------:R-:W-:Y:S04]  /*0c80*/  STS [R13], R12 ;  /* 0x0000000c0d007388 */ /* 0x000fe80000000800 */
[----:B------:R-:W-:Y:S04]  /*0c90*/  STS [R13+0x8], R16 ;  /* 0x000008100d007388 */ /* 0x000fe80000000800 */
[----:B------:R-:W-:Y:S04]  /*0ca0*/  STS [R13+0x10], R26 ;  /* 0x0000101a0d007388 */ /* 0x000fe80000000800 */
[----:B------:R-:W-:Y:S04]  /*0cb0*/  STS [R13+0x18], R6 ;  /* 0x000018060d007388 */ /* 0x000fe80000000800 */
[----:B------:R0:W-:Y:S04]  /*0cc0*/  STS [R18], R7 ;  /* 0x0000000712007388 */ /* 0x0001e80000000800 */
[----:B------:R-:W-:Y:S04]  /*0cd0*/  STS [R13+0x28], R20 ;  /* 0x000028140d007388 */ /* 0x000fe80000000800 */
[----:B------:R-:W-:Y:S04]  /*0ce0*/  STS [R13+0x30], R21 ;  /* 0x000030150d007388 */ /* 0x000fe80000000800 */
[----:B------:R1:W-:Y:S01]  /*0cf0*/  STS [R13+0x38], R22 ;  /* 0x000038160d007388 */ /* 0x0003e20000000800 */
[----:B------:R-:W-:Y:S01]  /*0d00*/  BAR.SYNC.DEFER_BLOCKING 0x0 ;  /* 0x0000000000007b1d */ /* 0x000fe20000010000 */
[----:B------:R-:W-:-:S02]  /*0d10*/  LOP3.LUT R5, R23, 0x80, RZ, 0xfc, !PT ;  /* 0x0000008017057812 */ /* 0x000fc400078efcff */
[----:B------:R-:W-:Y:S02]  /*0d20*/  FSETP.GTU.AND P2, PT, R6, RZ, PT ;  /* 0x000000ff0600720b */ /* 0x000fe40003f4c000 */
[----:B------:R-:W-:Y:S02]  /*0d30*/  LEA R25, R5, UR4, 0x3 ;  /* 0x0000000405197c11 */ /* 0x000fe4000f8e18ff */
[----:B------:R-:W-:Y:S02]  /*0d40*/  FSETP.GTU.AND P0, PT, R7, RZ, PT ;  /* 0x000000ff0700720b */ /* 0x000fe40003f0c000 */
[C---:B------:R-:W-:Y:S01]  /*0d50*/  LOP3.LUT R15, R23.reuse, 0x100, RZ, 0xfc, !PT ;  /* 0x00000100170f7812 */ /* 0x040fe200078efcff */
[----:B0-----:R-:W0:Y:S01]  /*0d60*/  LDC.64 R6, c[0x0][0x238] ;  /* 0x00008e00ff067b82 */ /* 0x001e220000000a00 */
[----:B------:R-:W-:Y:S01]  /*0d70*/  LOP3.LUT R14, R23, 0x180, RZ, 0xfc, !PT ;  /* 0x00000180170e7812 */ /* 0x000fe200078efcff */
[----:B------:R-:W2:Y:S01]  /*0d80*/  LDS R27, [R27] ;  /* 0x000000001b1b7984 */ /* 0x000ea20000000800 */
[----:B------:R-:W-:-:S02]  /*0d90*/  FSETP.GTU.AND P5, PT, R16, RZ, PT ;  /* 0x000000ff1000720b */ /* 0x000fc40003fac000 */
[----:B------:R-:W-:Y:S01]  /*0da0*/  LEA R16, R15, UR4, 0x3 ;  /* 0x000000040f107c11 */ /* 0x000fe2000f8e18ff */
[----:B------:R-:W3:Y:S01]  /*0db0*/  LDS R25, [R25] ;  /* 0x0000000019197984 */ /* 0x000ee20000000800 */
[----:B------:R-:W-:Y:S02]  /*0dc0*/  LEA R15, R14, UR4, 0x3 ;  /* 0x000000040e0f7c11 */ /* 0x000fe4000f8e18ff */
[C---:B------:R-:W-:Y:S02]  /*0dd0*/  LOP3.LUT R5, R23.reuse, 0x200, RZ, 0xfc, !PT ;  /* 0x0000020017057812 */ /* 0x040fe400078efcff */
[----:B------:R-:W4:Y:S01]  /*0de0*/  LDS R16, [R16] ;  /* 0x0000000010107984 */ /* 0x000f220000000800 */
[----:B------:R-:W-:Y:S02]  /*0df0*/  LOP3.LUT R3, R24, 0x300, R23, 0xfe, !PT ;  /* 0x0000030018037812 */ /* 0x000fe400078efe17 */
[----:B------:R-:W-:Y:S01]  /*0e00*/  FSETP.GTU.AND P4, PT, R12, RZ, PT ;  /* 0x000000ff0c00720b */ /* 0x000fe20003f8c000 */
[----:B------:R-:W5:Y:S01]  /*0e10*/  LDS R15, [R15] ;  /* 0x000000000f0f7984 */ /* 0x000f620000000800 */
[----:B-1----:R-:W-:-:S02]  /*0e20*/  LOP3.LUT R13, R23, 0x280, RZ, 0xfc, !PT ;  /* 0x00000280170d7812 */ /* 0x002fc400078efcff */
[----:B------:R-:W-:Y:S02]  /*0e30*/  LOP3.LUT R24, R24, 0x380, R23, 0xfe, !PT ;  /* 0x0000038018187812 */ /* 0x000fe400078efe17 */
[C---:B------:R-:W-:Y:S02]  /*0e40*/  LOP3.LUT R12, R23.reuse, 0x300, RZ, 0xfc, !PT ;  /* 0x00000300170c7812 */ /* 0x040fe400078efcff */
[----:B------:R-:W-:Y:S02]  /*0e50*/  LOP3.LUT R23, R23, 0x380, RZ, 0xfc, !PT ;  /* 0x0000038017177812 */ /* 0x000fe400078efcff */
[----:B------:R-:W-:Y:S02]  /*0e60*/  LEA R14, R5, UR4, 0x3 ;  /* 0x00000004050e7c11 */ /* 0x000fe4000f8e18ff */
[----:B------:R-:W-:Y:S02]  /*0e70*/  LEA R13, R13, UR4, 0x3 ;  /* 0x000000040d0d7c11 */ /* 0x000fe4000f8e18ff */
[----:B------:R-:W-:-:S02]  /*0e80*/  LEA R12, R12, UR4, 0x3 ;  /* 0x000000040c0c7c11 */ /* 0x000fc4000f8e18ff */
[----:B------:R-:W-:Y:S01]  /*0e90*/  LEA R5, R23, UR4, 0x3 ;  /* 0x0000000417057c11 */ /* 0x000fe2000f8e18ff */
[----:B------:R-:W-:Y:S01]  /*0ea0*/  IMAD.MOV.U32 R19, RZ, RZ, 0x33 ;  /* 0x00000033ff137424 */ /* 0x000fe200078e00ff */
[----:B------:R-:W1:Y:S04]  /*0eb0*/  LDS R14, [R14] ;  /* 0x000000000e0e7984 */ /* 0x000e680000000800 */
[----:B------:R-:W1:Y:S01]  /*0ec0*/  LDS R13, [R13] ;  /* 0x000000000d0d7984 */ /* 0x000e620000000800 */
[----:B------:R-:W-:-:S03]  /*0ed0*/  IMAD R10, R10, R19, UR8 ;  /* 0x000000080a0a7e24 */ /* 0x000fc6000f8e0213 */
[----:B------:R-:W1:Y:S01]  /*0ee0*/  LDS R12, [R12] ;  /* 0x000000000c0c7984 */ /* 0x000e620000000800 */
[----:B0-----:R-:W-:Y:S01]  /*0ef0*/  IMAD.WIDE R18, R9, 0x4, R6 ;  /* 0x0000000409127825 */ /* 0x001fe200078e0206 */
[----:B------:R-:W-:Y:S01]  /*0f00*/  FSETP.GTU.AND P1, PT, R26, RZ, PT ;  /* 0x000000ff1a00720b */ /* 0x000fe20003f2c000 */
[----:B------:R-:W-:Y:S01]  /*0f10*/  ULDC.64 UR4, c[0x0][0x240] ;  /* 0x0000900000047ab9 */ /* 0x000fe20000000a00 */
[----:B------:R-:W0:Y:S01]  /*0f20*/  LDS R5, [R5] ;  /* 0x0000000005057984 */ /* 0x000e220000000800 */
[----:B------:R-:W-:-:S03]  /*0f30*/  FSETP.GTU.AND P3, PT, R22, RZ, PT ;  /* 0x000000ff1600720b */ /* 0x000fc60003f6c000 */
[----:B--2---:R2:W-:Y:S01]  /*0f40*/  @!P6 STG.E desc[UR6][R18.64], R27 ;  /* 0x0000001b1200e986 */ /* 0x0045e2000c101906 */
[----:B------:R-:W-:Y:S02]  /*0f50*/  PLOP3.LUT P6, PT, PT, PT, UP0, 0x80, 0x0 ;  /* 0x000000000000781c */ /* 0x000fe40003fcf008 */
[----:B------:R-:W-:Y:S02]  /*0f60*/  SEL R26, RZ, 0x1, P1 ;  /* 0x00000001ff1a7807 */ /* 0x000fe40000800000 */
[----:B------:R-:W-:Y:S02]  /*0f70*/  FSETP.GTU.AND P1, PT, R20, RZ, PT ;  /* 0x000000ff1400720b */ /* 0x000fe40003f2c000 */
[----:B------:R-:W-:Y:S02]  /*0f80*/  SEL R20, RZ, 0x1, P3 ;  /* 0x00000001ff147807 */ /* 0x000fe40001800000 */
[----:B------:R-:W-:Y:S02]  /*0f90*/  SEL R9, RZ, 0x1, P4 ;  /* 0x00000001ff097807 */ /* 0x000fe40002000000 */
[----:B------:R-:W-:Y:S01]  /*0fa0*/  PLOP3.LUT P3, PT, PT, PT, UP0, 0x80, 0x0 ;  /* 0x000000000000781c */ /* 0x000fe20003f6f008 */
[----:B--2---:R-:W-:Y:S01]  /*0fb0*/  IMAD.WIDE R18, R4, 0x4, R6 ;  /* 0x0000000404127825 */ /* 0x004fe200078e0206 */
[----:B------:R-:W-:-:S02]  /*0fc0*/  PLOP3.LUT P4, PT, PT, PT, UP0, 0x80, 0x0 ;  /* 0x000000000000781c */ /* 0x000fc40003f8f008 */
[----:B------:R-:W-:Y:S01]  /*0fd0*/  SEL R22, RZ, 0x1, P5 ;  /* 0x00000001ff167807 */ /* 0x000fe20002800000 */
[----:B------:R-:W-:Y:S01]  /*0fe0*/  IMAD.MOV.U32 R17, RZ, RZ, 0x33 ;  /* 0x00000033ff117424 */ /* 0x000fe200078e00ff */
[----:B------:R-:W-:Y:S01]  /*0ff0*/  SEL R23, RZ, 0x1, P2 ;  /* 0x00000001ff177807 */ /* 0x000fe20001000000 */
[----:B---3--:R2:W-:Y:S01]  /*1000*/  @!P6 STG.E desc[UR6][R18.64], R25 ;  /* 0x000000191200e986 */ /* 0x0085e2000c101906 */
[----:B------:R-:W-:Y:S02]  /*1010*/  FSETP.GTU.AND P2, PT, R21, RZ, PT ;  /* 0x000000ff1500720b */ /* 0x000fe40003f4c000 */
[----:B------:R-:W-:Y:S01]  /*1020*/  PRMT R22, R9, 0x3340, R22 ;  /* 0x0000334009167816 */ /* 0x000fe20000000016 */
[----:B------:R-:W-:Y:S01]  /*1030*/  IMAD.WIDE R8, R8, 0x4, R6 ;  /* 0x0000000408087825 */ /* 0x000fe200078e0206 */
[----:B------:R-:W-:Y:S02]  /*1040*/  SEL R29, RZ, 0x1, P0 ;  /* 0x00000001ff1d7807 */ /* 0x000fe40000000000 */
[----:B------:R-:W-:Y:S01]  /*1050*/  PLOP3.LUT P5, PT, PT, PT, UP0, 0x80, 0x0 ;  /* 0x000000000000781c */ /* 0x000fe20003faf008 */
[----:B------:R-:W-:-:S02]  /*1060*/  IMAD R17, R24, R17, UR8 ;  /* 0x0000000818117e24 */ /* 0x000fc4000f8e0211 */
[----:B--2---:R-:W-:Y:S01]  /*1070*/  IMAD.WIDE R18, R2, 0x4, R6 ;  /* 0x0000000402127825 */ /* 0x004fe200078e0206 */
[----:B------:R-:W-:Y:S02]  /*1080*/  SEL R21, RZ, 0x1, P2 ;  /* 0x00000001ff157807 */ /* 0x000fe40001000000 */
[----:B------:R-:W-:Y:S01]  /*1090*/  PLOP3.LUT P0, PT, PT, PT, UP0, 0x80, 0x0 ;  /* 0x000000000000781c */ /* 0x000fe20003f0f008 */
[----:B------:R-:W-:Y:S01]  /*10a0*/  IMAD.MOV.U32 R28, RZ, RZ, 0x33 ;  /* 0x00000033ff1c7424 */ /* 0x000fe200078e00ff */
[----:B------:R-:W-:Y:S01]  /*10b0*/  SEL R24, RZ, 0x1, P1 ;  /* 0x00000001ff187807 */ /* 0x000fe20000800000 */
[----:B----4-:R2:W-:Y:S01]  /*10c0*/  @!P3 STG.E desc[UR6][R18.64], R16 ;  /* 0x000000101200b986 */ /* 0x0105e2000c101906 */
[----:B------:R-:W-:Y:S02]  /*10d0*/  PLOP3.LUT P2, PT, PT, PT, UP0, 0x80, 0x0 ;  /* 0x000000000000781c */ /* 0x000fe40003f4f008 */
[----:B------:R-:W-:Y:S01]  /*10e0*/  PLOP3.LUT P1, PT, PT, PT, UP0, 0x80, 0x0 ;  /* 0x000000000000781c */ /* 0x000fe20003f2f008 */
[----:B-----5:R2:W-:Y:S01]  /*10f0*/  @!P4 STG.E desc[UR6][R8.64], R15 ;  /* 0x0000000f0800c986 */ /* 0x0205e2000c101906 */
[----:B------:R-:W-:Y:S01]  /*1100*/  PLOP3.LUT P4, PT, PT, PT, UP0, 0x40, 0x0 ;  /* 0x000000000000781c */ /* 0x000fe20003f8e808 */
[----:B------:R-:W-:Y:S01]  /*1110*/  IMAD R3, R3, R28, UR8 ;  /* 0x0000000803037e24 */ /* 0x000fe2000f8e021c */
[----:B------:R-:W-:Y:S01]  /*1120*/  PRMT R4, R21, 0x3340, R20 ;  /* 0x0000334015047816 */ /* 0x000fe20000000014 */
[----:B------:R-:W-:Y:S01]  /*1130*/  IMAD.WIDE R20, R10, 0x4, R6 ;  /* 0x000000040a147825 */ /* 0x000fe200078e0206 */
[----:B------:R-:W-:-:S03]  /*1140*/  PRMT R23, R26, 0x3340, R23 ;  /* 0x000033401a177816 */ /* 0x000fc60000000017 */
[----:B------:R-:W-:Y:S01]  /*1150*/  IMAD.WIDE R10, R11, 0x4, R6 ;  /* 0x000000040b0a7825 */ /* 0x000fe200078e0206 */
[----:B------:R-:W-:-:S03]  /*1160*/  IADD3 R26, P3, R0, UR4, RZ ;  /* 0x00000004001a7c10 */ /* 0x000fc6000ff7e0ff */
[--C-:B------:R-:W-:Y:S01]  /*1170*/  IMAD.WIDE R2, R3, 0x4, R6.reuse ;  /* 0x0000000403027825 */ /* 0x100fe200078e0206 */
[----:B-1----:R2:W-:Y:S03]  /*1180*/  @!P5 STG.E desc[UR6][R20.64], R14 ;  /* 0x0000000e1400d986 */ /* 0x0025e6000c101906 */
[----:B------:R-:W-:Y:S01]  /*1190*/  IMAD.WIDE R6, R17, 0x4, R6 ;  /* 0x0000000411067825 */ /* 0x000fe200078e0206 */
[----:B------:R2:W-:Y:S01]  /*11a0*/  @!P0 STG.E desc[UR6][R10.64], R13 ;  /* 0x0000000d0a008986 */ /* 0x0005e2000c101906 */
[----:B------:R-:W-:Y:S02]  /*11b0*/  PRMT R24, R29, 0x3340, R24 ;  /* 0x000033401d187816 */ /* 0x000fe40000000018 */
[----:B------:R-:W-:Y:S01]  /*11c0*/  LEA.HI.X.SX32 R27, R0, UR5, 0x1, P3 ;  /* 0x00000005001b7c11 */ /* 0x000fe200098f0eff */
[----:B------:R2:W-:Y:S01]  /*11d0*/  @!P2 STG.E desc[UR6][R2.64], R12 ;  /* 0x0000000c0200a986 */ /* 0x0005e2000c101906 */
[----:B------:R-:W-:-:S03]  /*11e0*/  PRMT R22, R22, 0x5410, R23 ;  /* 0x0000541016167816 */ /* 0x000fc60000000017 */
[----:B0-----:R2:W-:Y:S01]  /*11f0*/  @!P1 STG.E desc[UR6][R6.64], R5 ;  /* 0x0000000506009986 */ /* 0x0015e2000c101906 */
[----:B------:R-:W-:Y:S01]  /*1200*/  PRMT R23, R24, 0x5410, R4 ;  /* 0x0000541018177816 */ /* 0x000fe20000000004 */
[----:B------:R-:W-:Y:S06]  /*1210*/  @!P4 EXIT ;  /* 0x000000000000c94d */ /* 0x000fec0003800000 */
[----:B------:R-:W-:Y:S01]  /*1220*/  STG.E.64 desc[UR6][R26.64], R22 ;  /* 0x000000161a007986 */ /* 0x000fe2000c101b06 */
[----:B------:R-:W-:Y:S05]  /*1230*/  EXIT ;  /* 0x000000000000794d */ /* 0x000fea0003800000 */
.L_x_0:
[----:B------:R-:W-:-:S00]  /*1240*/  BRA `(.L_x_0) ;  /* 0xfffffffc00fc7947 */ /* 0x000fc0000383ffff */
[----:B------:R-:W-:-:S00]  /*1250*/  NOP ;  /* 0x0000000000007918 */ /* 0x000fc00000000000 */
        /* <DEDUP_REMOVED lines=10> */
.L_x_1:


//--------------------- .nv.global.init           --------------------------
	.section	.nv.global.init,"aw",@progbits
.nv.global.init:
	.type		_$_str,@object
	.size		_$_str,(_$_str_$_2 - _$_str)
_$_str:
        /*0000*/ 	.byte	0x5f, 0x5f, 0x43, 0x55, 0x44, 0x41, 0x5f, 0x46, 0x54, 0x5a, 0x00
	.type		_$_str_$_2,@object
	.size		_$_str_$_2,(.L_1 - _$_str_$_2)
_$_str_$_2:
        /*000b*/ 	.byte	0x5f, 0x5f, 0x43, 0x55, 0x44, 0x41, 0x5f, 0x50, 0x52, 0x45, 0x43, 0x5f, 0x53, 0x51, 0x52, 0x54
        /*001b*/ 	.byte	0x00
.L_1:


//--------------------- .nv.shared.triton_poi_fused__native_batch_norm_legit_no_training_relu_threshold_backward_19 --------------------------
	.section	.nv.shared.triton_poi_fused__native_batch_norm_legit_no_training_relu_threshold_backward_19,"aw",@nobits
	.sectionflags	@""
	.align	16
	.zero		1024


//--------------------- .nv.constant0.triton_poi_fused__native_batch_norm_legit_no_training_relu_threshold_backward_19 --------------------------
	.section	.nv.constant0.triton_poi_fused__native_batch_norm_legit_no_training_relu_threshold_backward_19,"a",@progbits
	.sectionflags	@""
	.align	4
.nv.constant0.triton_poi_fused__native_batch_norm_legit_no_training_relu_threshold_backward_19:
	.zero		592
